//
// Generated by NVIDIA NVVM Compiler
//
// Compiler Build ID: CL-36424714
// Cuda compilation tools, release 13.0, V13.0.88
// Based on NVVM 20.0.0
//

.version 9.0
.target sm_100
.address_size 64

	// .globl	_Z22computeCostAndGradientPfS_S_S_S_ii

.visible .entry _Z22computeCostAndGradientPfS_S_S_S_ii(
	.param .u64 .ptr .align 1 _Z22computeCostAndGradientPfS_S_S_S_ii_param_0,
	.param .u64 .ptr .align 1 _Z22computeCostAndGradientPfS_S_S_S_ii_param_1,
	.param .u64 .ptr .align 1 _Z22computeCostAndGradientPfS_S_S_S_ii_param_2,
	.param .u64 .ptr .align 1 _Z22computeCostAndGradientPfS_S_S_S_ii_param_3,
	.param .u64 .ptr .align 1 _Z22computeCostAndGradientPfS_S_S_S_ii_param_4,
	.param .u32 _Z22computeCostAndGradientPfS_S_S_S_ii_param_5,
	.param .u32 _Z22computeCostAndGradientPfS_S_S_S_ii_param_6
)
{
	.reg .pred 	%p<20>;
	.reg .b32 	%r<70>;
	.reg .b32 	%f<203>;
	.reg .b64 	%rd<56>;

	ld.param.u64 	%rd19, [_Z22computeCostAndGradientPfS_S_S_S_ii_param_0];
	ld.param.u64 	%rd17, [_Z22computeCostAndGradientPfS_S_S_S_ii_param_1];
	ld.param.u64 	%rd20, [_Z22computeCostAndGradientPfS_S_S_S_ii_param_2];
	ld.param.u64 	%rd18, [_Z22computeCostAndGradientPfS_S_S_S_ii_param_3];
	ld.param.u64 	%rd21, [_Z22computeCostAndGradientPfS_S_S_S_ii_param_4];
	ld.param.u32 	%r45, [_Z22computeCostAndGradientPfS_S_S_S_ii_param_5];
	ld.param.u32 	%r44, [_Z22computeCostAndGradientPfS_S_S_S_ii_param_6];
	cvta.to.global.u64 	%rd1, %rd20;
	cvta.to.global.u64 	%rd2, %rd21;
	cvta.to.global.u64 	%rd3, %rd19;
	mov.u32 	%r46, %ctaid.x;
	mov.u32 	%r47, %ntid.x;
	mov.u32 	%r48, %tid.x;
	mad.lo.s32 	%r1, %r46, %r47, %r48;
	setp.ge.s32 	%p1, %r1, %r45;
	@%p1 bra 	$L__BB0_27;
	setp.lt.s32 	%p2, %r44, 1;
	mov.f32 	%f202, 0f00000000;
	@%p2 bra 	$L__BB0_14;
	mul.lo.s32 	%r2, %r44, %r1;
	and.b32  	%r3, %r44, 15;
	setp.lt.u32 	%p3, %r44, 16;
	mov.f32 	%f202, 0f00000000;
	mov.b32 	%r59, 0;
	@%p3 bra 	$L__BB0_5;
	and.b32  	%r59, %r44, 2147483632;
	neg.s32 	%r57, %r59;
	add.s64 	%rd52, %rd1, 32;
	add.s64 	%rd5, %rd3, 32;
	mov.f32 	%f202, 0f00000000;
	mov.u32 	%r56, %r2;
$L__BB0_4:
	.pragma "nounroll";
	mul.wide.s32 	%rd22, %r56, 4;
	add.s64 	%rd23, %rd5, %rd22;
	ld.global.f32 	%f19, [%rd52+-32];
	ld.global.f32 	%f20, [%rd23+-32];
	fma.rn.f32 	%f21, %f19, %f20, %f202;
	ld.global.f32 	%f22, [%rd52+-28];
	ld.global.f32 	%f23, [%rd23+-28];
	fma.rn.f32 	%f24, %f22, %f23, %f21;
	ld.global.f32 	%f25, [%rd52+-24];
	ld.global.f32 	%f26, [%rd23+-24];
	fma.rn.f32 	%f27, %f25, %f26, %f24;
	ld.global.f32 	%f28, [%rd52+-20];
	ld.global.f32 	%f29, [%rd23+-20];
	fma.rn.f32 	%f30, %f28, %f29, %f27;
	ld.global.f32 	%f31, [%rd52+-16];
	ld.global.f32 	%f32, [%rd23+-16];
	fma.rn.f32 	%f33, %f31, %f32, %f30;
	ld.global.f32 	%f34, [%rd52+-12];
	ld.global.f32 	%f35, [%rd23+-12];
	fma.rn.f32 	%f36, %f34, %f35, %f33;
	ld.global.f32 	%f37, [%rd52+-8];
	ld.global.f32 	%f38, [%rd23+-8];
	fma.rn.f32 	%f39, %f37, %f38, %f36;
	ld.global.f32 	%f40, [%rd52+-4];
	ld.global.f32 	%f41, [%rd23+-4];
	fma.rn.f32 	%f42, %f40, %f41, %f39;
	ld.global.f32 	%f43, [%rd52];
	ld.global.f32 	%f44, [%rd23];
	fma.rn.f32 	%f45, %f43, %f44, %f42;
	ld.global.f32 	%f46, [%rd52+4];
	ld.global.f32 	%f47, [%rd23+4];
	fma.rn.f32 	%f48, %f46, %f47, %f45;
	ld.global.f32 	%f49, [%rd52+8];
	ld.global.f32 	%f50, [%rd23+8];
	fma.rn.f32 	%f51, %f49, %f50, %f48;
	ld.global.f32 	%f52, [%rd52+12];
	ld.global.f32 	%f53, [%rd23+12];
	fma.rn.f32 	%f54, %f52, %f53, %f51;
	ld.global.f32 	%f55, [%rd52+16];
	ld.global.f32 	%f56, [%rd23+16];
	fma.rn.f32 	%f57, %f55, %f56, %f54;
	ld.global.f32 	%f58, [%rd52+20];
	ld.global.f32 	%f59, [%rd23+20];
	fma.rn.f32 	%f60, %f58, %f59, %f57;
	ld.global.f32 	%f61, [%rd52+24];
	ld.global.f32 	%f62, [%rd23+24];
	fma.rn.f32 	%f63, %f61, %f62, %f60;
	ld.global.f32 	%f64, [%rd52+28];
	ld.global.f32 	%f65, [%rd23+28];
	fma.rn.f32 	%f202, %f64, %f65, %f63;
	add.s32 	%r57, %r57, 16;
	add.s64 	%rd52, %rd52, 64;
	add.s32 	%r56, %r56, 16;
	setp.ne.s32 	%p4, %r57, 0;
	@%p4 bra 	$L__BB0_4;
$L__BB0_5:
	setp.eq.s32 	%p5, %r3, 0;
	@%p5 bra 	$L__BB0_14;
	and.b32  	%r11, %r44, 7;
	setp.lt.u32 	%p6, %r3, 8;
	@%p6 bra 	$L__BB0_8;
	mul.wide.u32 	%rd24, %r59, 4;
	add.s64 	%rd25, %rd1, %rd24;
	ld.global.f32 	%f67, [%rd25];
	add.s32 	%r50, %r59, %r2;
	mul.wide.s32 	%rd26, %r50, 4;
	add.s64 	%rd27, %rd3, %rd26;
	ld.global.f32 	%f68, [%rd27];
	fma.rn.f32 	%f69, %f67, %f68, %f202;
	ld.global.f32 	%f70, [%rd25+4];
	ld.global.f32 	%f71, [%rd27+4];
	fma.rn.f32 	%f72, %f70, %f71, %f69;
	ld.global.f32 	%f73, [%rd25+8];
	ld.global.f32 	%f74, [%rd27+8];
	fma.rn.f32 	%f75, %f73, %f74, %f72;
	ld.global.f32 	%f76, [%rd25+12];
	ld.global.f32 	%f77, [%rd27+12];
	fma.rn.f32 	%f78, %f76, %f77, %f75;
	ld.global.f32 	%f79, [%rd25+16];
	ld.global.f32 	%f80, [%rd27+16];
	fma.rn.f32 	%f81, %f79, %f80, %f78;
	ld.global.f32 	%f82, [%rd25+20];
	ld.global.f32 	%f83, [%rd27+20];
	fma.rn.f32 	%f84, %f82, %f83, %f81;
	ld.global.f32 	%f85, [%rd25+24];
	ld.global.f32 	%f86, [%rd27+24];
	fma.rn.f32 	%f87, %f85, %f86, %f84;
	ld.global.f32 	%f88, [%rd25+28];
	ld.global.f32 	%f89, [%rd27+28];
	fma.rn.f32 	%f202, %f88, %f89, %f87;
	add.s32 	%r59, %r59, 8;
$L__BB0_8:
	setp.eq.s32 	%p7, %r11, 0;
	@%p7 bra 	$L__BB0_14;
	and.b32  	%r14, %r44, 3;
	setp.lt.u32 	%p8, %r11, 4;
	@%p8 bra 	$L__BB0_11;
	mul.wide.u32 	%rd28, %r59, 4;
	add.s64 	%rd29, %rd1, %rd28;
	ld.global.f32 	%f91, [%rd29];
	add.s32 	%r51, %r59, %r2;
	mul.wide.s32 	%rd30, %r51, 4;
	add.s64 	%rd31, %rd3, %rd30;
	ld.global.f32 	%f92, [%rd31];
	fma.rn.f32 	%f93, %f91, %f92, %f202;
	ld.global.f32 	%f94, [%rd29+4];
	ld.global.f32 	%f95, [%rd31+4];
	fma.rn.f32 	%f96, %f94, %f95, %f93;
	ld.global.f32 	%f97, [%rd29+8];
	ld.global.f32 	%f98, [%rd31+8];
	fma.rn.f32 	%f99, %f97, %f98, %f96;
	ld.global.f32 	%f100, [%rd29+12];
	ld.global.f32 	%f101, [%rd31+12];
	fma.rn.f32 	%f202, %f100, %f101, %f99;
	add.s32 	%r59, %r59, 4;
$L__BB0_11:
	setp.eq.s32 	%p9, %r14, 0;
	@%p9 bra 	$L__BB0_14;
	add.s32 	%r62, %r59, %r2;
	mul.wide.u32 	%rd32, %r59, 4;
	add.s64 	%rd53, %rd1, %rd32;
	neg.s32 	%r61, %r14;
$L__BB0_13:
	.pragma "nounroll";
	mul.wide.s32 	%rd33, %r62, 4;
	add.s64 	%rd34, %rd3, %rd33;
	ld.global.f32 	%f102, [%rd53];
	ld.global.f32 	%f103, [%rd34];
	fma.rn.f32 	%f202, %f102, %f103, %f202;
	add.s32 	%r62, %r62, 1;
	add.s64 	%rd53, %rd53, 4;
	add.s32 	%r61, %r61, 1;
	setp.ne.s32 	%p10, %r61, 0;
	@%p10 bra 	$L__BB0_13;
$L__BB0_14:
	setp.lt.s32 	%p11, %r44, 1;
	cvta.to.global.u64 	%rd35, %rd17;
	mul.wide.s32 	%rd36, %r1, 4;
	add.s64 	%rd37, %rd35, %rd36;
	ld.global.f32 	%f104, [%rd37];
	sub.f32 	%f14, %f202, %f104;
	mul.f32 	%f105, %f14, %f14;
	cvta.to.global.u64 	%rd38, %rd18;
	atom.global.add.f32 	%f106, [%rd38], %f105;
	@%p11 bra 	$L__BB0_27;
	mul.lo.s32 	%r23, %r44, %r1;
	setp.lt.u32 	%p12, %r44, 16;
	mov.b32 	%r66, 0;
	@%p12 bra 	$L__BB0_18;
	and.b32  	%r66, %r44, 2147483632;
	neg.s32 	%r64, %r66;
	add.s64 	%rd54, %rd2, 32;
	mov.u32 	%r63, %r23;
$L__BB0_17:
	.pragma "nounroll";
	mul.wide.s32 	%rd39, %r63, 4;
	add.s64 	%rd40, %rd3, %rd39;
	ld.global.f32 	%f107, [%rd40];
	mul.f32 	%f108, %f14, %f107;
	atom.global.add.f32 	%f109, [%rd54+-32], %f108;
	ld.global.f32 	%f110, [%rd40+4];
	mul.f32 	%f111, %f14, %f110;
	atom.global.add.f32 	%f112, [%rd54+-28], %f111;
	ld.global.f32 	%f113, [%rd40+8];
	mul.f32 	%f114, %f14, %f113;
	atom.global.add.f32 	%f115, [%rd54+-24], %f114;
	ld.global.f32 	%f116, [%rd40+12];
	mul.f32 	%f117, %f14, %f116;
	atom.global.add.f32 	%f118, [%rd54+-20], %f117;
	ld.global.f32 	%f119, [%rd40+16];
	mul.f32 	%f120, %f14, %f119;
	atom.global.add.f32 	%f121, [%rd54+-16], %f120;
	ld.global.f32 	%f122, [%rd40+20];
	mul.f32 	%f123, %f14, %f122;
	atom.global.add.f32 	%f124, [%rd54+-12], %f123;
	ld.global.f32 	%f125, [%rd40+24];
	mul.f32 	%f126, %f14, %f125;
	atom.global.add.f32 	%f127, [%rd54+-8], %f126;
	ld.global.f32 	%f128, [%rd40+28];
	mul.f32 	%f129, %f14, %f128;
	atom.global.add.f32 	%f130, [%rd54+-4], %f129;
	ld.global.f32 	%f131, [%rd40+32];
	mul.f32 	%f132, %f14, %f131;
	atom.global.add.f32 	%f133, [%rd54], %f132;
	ld.global.f32 	%f134, [%rd40+36];
	mul.f32 	%f135, %f14, %f134;
	atom.global.add.f32 	%f136, [%rd54+4], %f135;
	ld.global.f32 	%f137, [%rd40+40];
	mul.f32 	%f138, %f14, %f137;
	atom.global.add.f32 	%f139, [%rd54+8], %f138;
	ld.global.f32 	%f140, [%rd40+44];
	mul.f32 	%f141, %f14, %f140;
	atom.global.add.f32 	%f142, [%rd54+12], %f141;
	ld.global.f32 	%f143, [%rd40+48];
	mul.f32 	%f144, %f14, %f143;
	atom.global.add.f32 	%f145, [%rd54+16], %f144;
	ld.global.f32 	%f146, [%rd40+52];
	mul.f32 	%f147, %f14, %f146;
	atom.global.add.f32 	%f148, [%rd54+20], %f147;
	ld.global.f32 	%f149, [%rd40+56];
	mul.f32 	%f150, %f14, %f149;
	atom.global.add.f32 	%f151, [%rd54+24], %f150;
	ld.global.f32 	%f152, [%rd40+60];
	mul.f32 	%f153, %f14, %f152;
	atom.global.add.f32 	%f154, [%rd54+28], %f153;
	add.s32 	%r64, %r64, 16;
	add.s64 	%rd54, %rd54, 64;
	add.s32 	%r63, %r63, 16;
	setp.ne.s32 	%p13, %r64, 0;
	@%p13 bra 	$L__BB0_17;
$L__BB0_18:
	and.b32  	%r31, %r44, 15;
	setp.eq.s32 	%p14, %r31, 0;
	@%p14 bra 	$L__BB0_27;
	and.b32  	%r32, %r44, 7;
	setp.lt.u32 	%p15, %r31, 8;
	@%p15 bra 	$L__BB0_21;
	mul.wide.u32 	%rd41, %r66, 4;
	add.s64 	%rd42, %rd2, %rd41;
	add.s32 	%r54, %r66, %r23;
	mul.wide.s32 	%rd43, %r54, 4;
	add.s64 	%rd44, %rd3, %rd43;
	ld.global.f32 	%f155, [%rd44];
	mul.f32 	%f156, %f14, %f155;
	atom.global.add.f32 	%f157, [%rd42], %f156;
	ld.global.f32 	%f158, [%rd44+4];
	mul.f32 	%f159, %f14, %f158;
	atom.global.add.f32 	%f160, [%rd42+4], %f159;
	ld.global.f32 	%f161, [%rd44+8];
	mul.f32 	%f162, %f14, %f161;
	atom.global.add.f32 	%f163, [%rd42+8], %f162;
	ld.global.f32 	%f164, [%rd44+12];
	mul.f32 	%f165, %f14, %f164;
	atom.global.add.f32 	%f166, [%rd42+12], %f165;
	ld.global.f32 	%f167, [%rd44+16];
	mul.f32 	%f168, %f14, %f167;
	atom.global.add.f32 	%f169, [%rd42+16], %f168;
	ld.global.f32 	%f170, [%rd44+20];
	mul.f32 	%f171, %f14, %f170;
	atom.global.add.f32 	%f172, [%rd42+20], %f171;
	ld.global.f32 	%f173, [%rd44+24];
	mul.f32 	%f174, %f14, %f173;
	atom.global.add.f32 	%f175, [%rd42+24], %f174;
	ld.global.f32 	%f176, [%rd44+28];
	mul.f32 	%f177, %f14, %f176;
	atom.global.add.f32 	%f178, [%rd42+28], %f177;
	add.s32 	%r66, %r66, 8;
$L__BB0_21:
	setp.eq.s32 	%p16, %r32, 0;
	@%p16 bra 	$L__BB0_27;
	and.b32  	%r35, %r44, 3;
	setp.lt.u32 	%p17, %r32, 4;
	@%p17 bra 	$L__BB0_24;
	mul.wide.u32 	%rd45, %r66, 4;
	add.s64 	%rd46, %rd2, %rd45;
	add.s32 	%r55, %r66, %r23;
	mul.wide.s32 	%rd47, %r55, 4;
	add.s64 	%rd48, %rd3, %rd47;
	ld.global.f32 	%f179, [%rd48];
	mul.f32 	%f180, %f14, %f179;
	atom.global.add.f32 	%f181, [%rd46], %f180;
	ld.global.f32 	%f182, [%rd48+4];
	mul.f32 	%f183, %f14, %f182;
	atom.global.add.f32 	%f184, [%rd46+4], %f183;
	ld.global.f32 	%f185, [%rd48+8];
	mul.f32 	%f186, %f14, %f185;
	atom.global.add.f32 	%f187, [%rd46+8], %f186;
	ld.global.f32 	%f188, [%rd48+12];
	mul.f32 	%f189, %f14, %f188;
	atom.global.add.f32 	%f190, [%rd46+12], %f189;
	add.s32 	%r66, %r66, 4;
$L__BB0_24:
	setp.eq.s32 	%p18, %r35, 0;
	@%p18 bra 	$L__BB0_27;
	add.s32 	%r69, %r66, %r23;
	mul.wide.u32 	%rd49, %r66, 4;
	add.s64 	%rd55, %rd2, %rd49;
	neg.s32 	%r68, %r35;
$L__BB0_26:
	.pragma "nounroll";
	mul.wide.s32 	%rd50, %r69, 4;
	add.s64 	%rd51, %rd3, %rd50;
	ld.global.f32 	%f191, [%rd51];
	mul.f32 	%f192, %f14, %f191;
	atom.global.add.f32 	%f193, [%rd55], %f192;
	add.s32 	%r69, %r69, 1;
	add.s64 	%rd55, %rd55, 4;
	add.s32 	%r68, %r68, 1;
	setp.ne.s32 	%p19, %r68, 0;
	@%p19 bra 	$L__BB0_26;
$L__BB0_27:
	ret;

}


// ===== COMPILED SASS (sm_100) =====

	.target	sm_100

	.elftype	@"ET_EXEC"


//--------------------- .note.nv.tkinfo           --------------------------
	.section	.note.nv.tkinfo,"",@"SHT_NOTE"
	.sectionflags	@"SHF_NOTE_NV_TKINFO"
	.tkinfo
        /*0018*/ 	.word	0x00000002
        /*0030*/ 	.string	""
        /*0030*/ 	.string	"ptxas"
        /*0030*/ 	.string	"Cuda compilation tools, release 13.0, V13.0.88"
        /*0030*/ 	.string	"Build cuda_13.0.r13.0/compiler.36424714_0"
        /*0030*/ 	.string	"-arch sm_100 -m 64 "



//--------------------- .note.nv.cuinfo           --------------------------
	.section	.note.nv.cuinfo,"",@"SHT_NOTE"
	.sectionflags	@"SHF_NOTE_NV_CUINFO"
        /*0018*/ 	.short	0x0002
        /*001a*/ 	.short	0x0064
        /*001c*/ 	.short	0x0082
	.zero		2


//--------------------- .nv.info                  --------------------------
	.section	.nv.info,"",@"SHT_CUDA_INFO"
	.align	4


	//----- nvinfo : EIATTR_REGCOUNT
	.align		4
        /*0000*/ 	.byte	0x04, 0x2f
        /*0002*/ 	.short	(.L_1 - .L_0)
	.align		4
.L_0:
        /*0004*/ 	.word	index@(_Z22computeCostAndGradientPfS_S_S_S_ii)
        /*0008*/ 	.word	0x00000020


	//----- nvinfo : EIATTR_FRAME_SIZE
	.align		4
.L_1:
        /*000c*/ 	.byte	0x04, 0x11
        /*000e*/ 	.short	(.L_3 - .L_2)
	.align		4
.L_2:
        /*0010*/ 	.word	index@(_Z22computeCostAndGradientPfS_S_S_S_ii)
        /*0014*/ 	.word	0x00000000


	//----- nvinfo : EIATTR_MIN_STACK_SIZE
	.align		4
.L_3:
        /*0018*/ 	.byte	0x04, 0x12
        /*001a*/ 	.short	(.L_5 - .L_4)
	.align		4
.L_4:
        /*001c*/ 	.word	index@(_Z22computeCostAndGradientPfS_S_S_S_ii)
        /*0020*/ 	.word	0x00000000
.L_5:


//--------------------- .nv.compat                --------------------------
	.section	.nv.compat,"",@"SHT_CUDA_COMPAT_INFO"
	.align	4
        /*0000*/ 	.byte	0x02, 0x09, 0x00, 0x00, 0x02, 0x02, 0x01, 0x00, 0x02, 0x05, 0x05, 0x00, 0x03, 0x07, 0x01, 0x01
        /*0010*/ 	.byte	0x02, 0x03, 0x00, 0x00, 0x02, 0x06, 0x01, 0x00, 0x04, 0x0b, 0x08, 0x00, 0x09, 0x00, 0x00, 0x00
        /*0020*/ 	.byte	0x00, 0x00, 0x00, 0x00


//--------------------- .nv.info._Z22computeCostAndGradientPfS_S_S_S_ii --------------------------
	.section	.nv.info._Z22computeCostAndGradientPfS_S_S_S_ii,"",@"SHT_CUDA_INFO"
	.sectionflags	@""
	.align	4


	//----- nvinfo : EIATTR_CUDA_API_VERSION
	.align		4
        /*0000*/ 	.byte	0x04, 0x37
        /*0002*/ 	.short	(.L_7 - .L_6)
.L_6:
        /*0004*/ 	.word	0x00000082


	//----- nvinfo : EIATTR_KPARAM_INFO
	.align		4
.L_7:
        /*0008*/ 	.byte	0x04, 0x17
        /*000a*/ 	.short	(.L_9 - .L_8)
.L_8:
        /*000c*/ 	.word	0x00000000
        /*0010*/ 	.short	0x0006
        /*0012*/ 	.short	0x002c
        /*0014*/ 	.byte	0x00, 0xf0, 0x11, 0x00


	//----- nvinfo : EIATTR_KPARAM_INFO
	.align		4
.L_9:
        /*0018*/ 	.byte	0x04, 0x17
        /*001a*/ 	.short	(.L_11 - .L_10)
.L_10:
        /*001c*/ 	.word	0x00000000
        /*0020*/ 	.short	0x0005
        /*0022*/ 	.short	0x0028
        /*0024*/ 	.byte	0x00, 0xf0, 0x11, 0x00


	//----- nvinfo : EIATTR_KPARAM_INFO
	.align		4
.L_11:
        /*0028*/ 	.byte	0x04, 0x17
        /*002a*/ 	.short	(.L_13 - .L_12)
.L_12:
        /*002c*/ 	.word	0x00000000
        /*0030*/ 	.short	0x0004
        /*0032*/ 	.short	0x0020
        /*0034*/ 	.byte	0x00, 0xf5, 0x21, 0x00


	//----- nvinfo : EIATTR_KPARAM_INFO
	.align		4
.L_13:
        /*0038*/ 	.byte	0x04, 0x17
        /*003a*/ 	.short	(.L_15 - .L_14)
.L_14:
        /*003c*/ 	.word	0x00000000
        /*0040*/ 	.short	0x0003
        /*0042*/ 	.short	0x0018
        /*0044*/ 	.byte	0x00, 0xf5, 0x21, 0x00


	//----- nvinfo : EIATTR_KPARAM_INFO
	.align		4
.L_15:
        /*0048*/ 	.byte	0x04, 0x17
        /*004a*/ 	.short	(.L_17 - .L_16)
.L_16:
        /*004c*/ 	.word	0x00000000
        /*0050*/ 	.short	0x0002
        /*0052*/ 	.short	0x0010
        /*0054*/ 	.byte	0x00, 0xf5, 0x21, 0x00


	//----- nvinfo : EIATTR_KPARAM_INFO
	.align		4
.L_17:
        /*0058*/ 	.byte	0x04, 0x17
        /*005a*/ 	.short	(.L_19 - .L_18)
.L_18:
        /*005c*/ 	.word	0x00000000
        /*0060*/ 	.short	0x0001
        /*0062*/ 	.short	0x0008
        /*0064*/ 	.byte	0x00, 0xf5, 0x21, 0x00


	//----- nvinfo : EIATTR_KPARAM_INFO
	.align		4
.L_19:
        /*0068*/ 	.byte	0x04, 0x17
        /*006a*/ 	.short	(.L_21 - .L_20)
.L_20:
        /*006c*/ 	.word	0x00000000
        /*0070*/ 	.short	0x0000
        /*0072*/ 	.short	0x0000
        /*0074*/ 	.byte	0x00, 0xf5, 0x21, 0x00


	//----- nvinfo : EIATTR_SPARSE_MMA_MASK
	.align		4
.L_21:
        /*0078*/ 	.byte	0x03, 0x50
        /*007a*/ 	.short	0x0000


	//----- nvinfo : EIATTR_MAXREG_COUNT
	.align		4
        /*007c*/ 	.byte	0x03, 0x1b
        /*007e*/ 	.short	0x00ff


	//----- nvinfo : EIATTR_MERCURY_ISA_VERSION
	.align		4
        /*0080*/ 	.byte	0x03, 0x5f
        /*0082*/ 	.short	0x0101


	//----- nvinfo : EIATTR_VRC_CTA_INIT_COUNT
	.align		4
        /*0084*/ 	.byte	0x02, 0x4a
	.zero		1
	.zero		1


	//----- nvinfo : EIATTR_EXIT_INSTR_OFFSETS
	.align		4
        /*0088*/ 	.byte	0x04, 0x1c
        /*008a*/ 	.short	(.L_23 - .L_22)


	//   ....[0]....
.L_22:
        /*008c*/ 	.word	0x00000070


	//   ....[1]....
        /*0090*/ 	.word	0x00000ac0


	//   ....[2]....
        /*0094*/ 	.word	0x00000f40


	//   ....[3]....
        /*0098*/ 	.word	0x00001170


	//   ....[4]....
        /*009c*/ 	.word	0x000012e0


	//   ....[5]....
        /*00a0*/ 	.word	0x00001410


	//----- nvinfo : EIATTR_CBANK_PARAM_SIZE
	.align		4
.L_23:
        /*00a4*/ 	.byte	0x03, 0x19
        /*00a6*/ 	.short	0x0030


	//----- nvinfo : EIATTR_PARAM_CBANK
	.align		4
        /*00a8*/ 	.byte	0x04, 0x0a
        /*00aa*/ 	.short	(.L_25 - .L_24)
	.align		4
.L_24:
        /*00ac*/ 	.word	index@(.nv.constant0._Z22computeCostAndGradientPfS_S_S_S_ii)
        /*00b0*/ 	.short	0x0380
        /*00b2*/ 	.short	0x0030


	//----- nvinfo : EIATTR_SW_WAR
	.align		4
.L_25:
        /*00b4*/ 	.byte	0x04, 0x36
        /*00b6*/ 	.short	(.L_27 - .L_26)
.L_26:
        /*00b8*/ 	.word	0x00000008
.L_27:


//--------------------- .nv.callgraph             --------------------------
	.section	.nv.callgraph,"",@"SHT_CUDA_CALLGRAPH"
	.align	4
	.sectionentsize	8
	.align		4
        /*0000*/ 	.word	0x00000000
	.align		4
        /*0004*/ 	.word	0xffffffff
	.align		4
        /*0008*/ 	.word	0x00000000
	.align		4
        /*000c*/ 	.word	0xfffffffe
	.align		4
        /*0010*/ 	.word	0x00000000
	.align		4
        /*0014*/ 	.word	0xfffffffd
	.align		4
        /*0018*/ 	.word	0x00000000
	.align		4
        /*001c*/ 	.word	0xfffffffc


//--------------------- .text._Z22computeCostAndGradientPfS_S_S_S_ii --------------------------
	.section	.text._Z22computeCostAndGradientPfS_S_S_S_ii,"ax",@progbits
	.align	128
        .global         _Z22computeCostAndGradientPfS_S_S_S_ii
        .type           _Z22computeCostAndGradientPfS_S_S_S_ii,@function
        .size           _Z22computeCostAndGradientPfS_S_S_S_ii,(.L_x_12 - _Z22computeCostAndGradientPfS_S_S_S_ii)
        .other          _Z22computeCostAndGradientPfS_S_S_S_ii,@"STO_CUDA_ENTRY STV_DEFAULT"
_Z22computeCostAndGradientPfS_S_S_S_ii:
.text._Z22computeCostAndGradientPfS_S_S_S_ii:
[----:B------:R-:W-:Y:S01]  /*0000*/  LDC R1, c[0x0][0x37c] ;  /* 0x0000df00ff017b82 */ /* 0x000fe20000000800 */
[----:B------:R-:W0:Y:S07]  /*0010*/  S2R R0, SR_TID.X ;  /* 0x0000000000007919 */ /* 0x000e2e0000002100 */
[----:B------:R-:W0:Y:S01]  /*0020*/  S2UR UR4, SR_CTAID.X ;  /* 0x00000000000479c3 */ /* 0x000e220000002500 */
[----:B------:R-:W1:Y:S07]  /*0030*/  LDCU UR5, c[0x0][0x3a8] ;  /* 0x00007500ff0577ac */ /* 0x000e6e0008000800 */
[----:B------:R-:W0:Y:S02]  /*0040*/  LDC R7, c[0x0][0x360] ;  /* 0x0000d800ff077b82 */ /* 0x000e240000000800 */
[----:B0-----:R-:W-:-:S05]  /*0050*/  IMAD R7, R7, UR4, R0 ;  /* 0x0000000407077c24 */ /* 0x001fca000f8e0200 */
[----:B-1----:R-:W-:-:S13]  /*0060*/  ISETP.GE.AND P0, PT, R7, UR5, PT ;  /* 0x0000000507007c0c */ /* 0x002fda000bf06270 */
[----:B------:R-:W-:Y:S05]  /*0070*/  @P0 EXIT ;  /* 0x000000000000094d */ /* 0x000fea0003800000 */
[----:B------:R-:W0:Y:S01]  /*0080*/  LDC R0, c[0x0][0x3ac] ;  /* 0x0000eb00ff007b82 */ /* 0x000e220000000800 */
[----:B------:R-:W1:Y:S01]  /*0090*/  LDCU.64 UR8, c[0x0][0x358] ;  /* 0x00006b00ff0877ac */ /* 0x000e620008000a00 */
[----:B------:R-:W-:Y:S01]  /*00a0*/  HFMA2 R11, -RZ, RZ, 0, 0 ;  /* 0x00000000ff0b7431 */ /* 0x000fe200000001ff */
[----:B0-----:R-:W-:-:S13]  /*00b0*/  ISETP.GE.AND P0, PT, R0, 0x1, PT ;  /* 0x000000010000780c */ /* 0x001fda0003f06270 */
[----:B-1----:R-:W-:Y:S05]  /*00c0*/  @!P0 BRA `(.L_x_0) ;  /* 0x0000000800608947 */ /* 0x002fea0003800000 */
[C---:B------:R-:W-:Y:S01]  /*00d0*/  ISETP.GE.U32.AND P2, PT, R0.reuse, 0x10, PT ;  /* 0x000000100000780c */ /* 0x040fe20003f46070 */
[----:B------:R-:W-:Y:S01]  /*00e0*/  IMAD R8, R7, R0, RZ ;  /* 0x0000000007087224 */ /* 0x000fe200078e02ff */
[----:B------:R-:W-:Y:S02]  /*00f0*/  LOP3.LUT R23, R0, 0xf, RZ, 0xc0, !PT ;  /* 0x0000000f00177812 */ /* 0x000fe400078ec0ff */
[----:B------:R-:W-:Y:S02]  /*0100*/  MOV R11, RZ ;  /* 0x000000ff000b7202 */ /* 0x000fe40000000f00 */
[----:B------:R-:W-:Y:S02]  /*0110*/  ISETP.NE.AND P1, PT, R23, RZ, PT ;  /* 0x000000ff1700720c */ /* 0x000fe40003f25270 */
[----:B------:R-:W-:-:S05]  /*0120*/  MOV R9, RZ ;  /* 0x000000ff00097202 */ /* 0x000fca0000000f00 */
[----:B------:R-:W-:Y:S06]  /*0130*/  @!P2 BRA `(.L_x_1) ;  /* 0x000000040014a947 */ /* 0x000fec0003800000 */
[----:B------:R-:W0:Y:S01]  /*0140*/  LDCU.64 UR6, c[0x0][0x390] ;  /* 0x00007200ff0677ac */ /* 0x000e220008000a00 */
[----:B------:R-:W-:Y:S02]  /*0150*/  LOP3.LUT R9, R0, 0x7ffffff0, RZ, 0xc0, !PT ;  /* 0x7ffffff000097812 */ /* 0x000fe400078ec0ff */
[----:B------:R-:W-:Y:S01]  /*0160*/  MOV R11, RZ ;  /* 0x000000ff000b7202 */ /* 0x000fe20000000f00 */
[----:B------:R-:W1:Y:S01]  /*0170*/  LDCU.64 UR4, c[0x0][0x380] ;  /* 0x00007000ff0477ac */ /* 0x000e620008000a00 */
[----:B------:R-:W-:Y:S02]  /*0180*/  MOV R6, R8 ;  /* 0x0000000800067202 */ /* 0x000fe40000000f00 */
[----:B------:R-:W-:Y:S01]  /*0190*/  IADD3 R10, PT, PT, -R9, RZ, RZ ;  /* 0x000000ff090a7210 */ /* 0x000fe20007ffe1ff */
[----:B0-----:R-:W-:-:S04]  /*01a0*/  UIADD3 UR6, UP0, UPT, UR6, 0x20, URZ ;  /* 0x0000002006067890 */ /* 0x001fc8000ff1e0ff */
[----:B------:R-:W-:Y:S02]  /*01b0*/  UIADD3.X UR7, UPT, UPT, URZ, UR7, URZ, UP0, !UPT ;  /* 0x00000007ff077290 */ /* 0x000fe400087fe4ff */
[----:B-1----:R-:W-:Y:S01]  /*01c0*/  UIADD3 UR4, UP1, UPT, UR4, 0x20, URZ ;  /* 0x0000002004047890 */ /* 0x002fe2000ff3e0ff */
[----:B------:R-:W-:-:S03]  /*01d0*/  MOV R2, UR6 ;  /* 0x0000000600027c02 */ /* 0x000fc60008000f00 */
[----:B------:R-:W-:Y:S01]  /*01e0*/  MOV R3, UR7 ;  /* 0x0000000700037c02 */ /* 0x000fe20008000f00 */
[----:B------:R-:W-:-:S12]  /*01f0*/  UIADD3.X UR5, UPT, UPT, URZ, UR5, URZ, UP1, !UPT ;  /* 0x00000005ff057290 */ /* 0x000fd80008ffe4ff */
.L_x_2:
[----:B------:R-:W-:Y:S01]  /*0200*/  MOV R4, UR4 ;  /* 0x0000000400047c02 */ /* 0x000fe20008000f00 */
[----:B------:R-:W2:Y:S01]  /*0210*/  LDG.E R12, desc[UR8][R2.64+-0x20] ;  /* 0xffffe008020c7981 */ /* 0x000ea2000c1e1900 */
[----:B------:R-:W-:-:S03]  /*0220*/  MOV R5, UR5 ;  /* 0x0000000500057c02 */ /* 0x000fc60008000f00 */
[----:B------:R-:W3:Y:S01]  /*0230*/  LDG.E R25, desc[UR8][R2.64+-0x1c] ;  /* 0xffffe40802197981 */ /* 0x000ee2000c1e1900 */
[----:B------:R-:W-:-:S03]  /*0240*/  IMAD.WIDE R4, R6, 0x4, R4 ;  /* 0x0000000406047825 */ /* 0x000fc600078e0204 */
[----:B------:R-:W4:Y:S04]  /*0250*/  LDG.E R17, desc[UR8][R2.64+-0x18] ;  /* 0xffffe80802117981 */ /* 0x000f28000c1e1900 */
[----:B------:R-:W2:Y:S04]  /*0260*/  LDG.E R13, desc[UR8][R4.64+-0x20] ;  /* 0xffffe008040d7981 */ /* 0x000ea8000c1e1900 */
[----:B------:R-:W3:Y:S04]  /*0270*/  LDG.E R26, desc[UR8][R4.64+-0x1c] ;  /* 0xffffe408041a7981 */ /* 0x000ee8000c1e1900 */
[----:B------:R-:W4:Y:S04]  /*0280*/  LDG.E R18, desc[UR8][R4.64+-0x18] ;  /* 0xffffe80804127981 */ /* 0x000f28000c1e1900 */
[----:B------:R-:W5:Y:S04]  /*0290*/  LDG.E R19, desc[UR8][R2.64+-0x14] ;  /* 0xffffec0802137981 */ /* 0x000f68000c1e1900 */
[----:B------:R-:W5:Y:S04]  /*02a0*/  LDG.E R20, desc[UR8][R4.64+-0x14] ;  /* 0xffffec0804147981 */ /* 0x000f68000c1e1900 */
[----:B------:R-:W5:Y:S04]  /*02b0*/  LDG.E R21, desc[UR8][R2.64+-0x10] ;  /* 0xfffff00802157981 */ /* 0x000f68000c1e1900 */
[----:B------:R-:W5:Y:S04]  /*02c0*/  LDG.E R22, desc[UR8][R4.64+-0x10] ;  /* 0xfffff00804167981 */ /* 0x000f68000c1e1900 */
[----:B------:R-:W5:Y:S04]  /*02d0*/  LDG.E R15, desc[UR8][R2.64+-0xc] ;  /* 0xfffff408020f7981 */ /* 0x000f68000c1e1900 */
[----:B------:R-:W5:Y:S04]  /*02e0*/  LDG.E R16, desc[UR8][R4.64+-0xc] ;  /* 0xfffff40804107981 */ /* 0x000f68000c1e1900 */
[----:B------:R-:W5:Y:S04]  /*02f0*/  LDG.E R14, desc[UR8][R4.64+-0x4] ;  /* 0xfffffc08040e7981 */ /* 0x000f68000c1e1900 */
[----:B------:R-:W5:Y:S01]  /*0300*/  LDG.E R27, desc[UR8][R4.64+0x1c] ;  /* 0x00001c08041b7981 */ /* 0x000f62000c1e1900 */
[----:B--2---:R-:W-:-:S03]  /*0310*/  FFMA R24, R12, R13, R11 ;  /* 0x0000000d0c187223 */ /* 0x004fc6000000000b */
[----:B------:R-:W2:Y:S04]  /*0320*/  LDG.E R11, desc[UR8][R2.64+-0x8] ;  /* 0xfffff808020b7981 */ /* 0x000ea8000c1e1900 */
[----:B------:R-:W2:Y:S04]  /*0330*/  LDG.E R12, desc[UR8][R4.64+-0x8] ;  /* 0xfffff808040c7981 */ /* 0x000ea8000c1e1900 */
[----:B------:R-:W2:Y:S01]  /*0340*/  LDG.E R13, desc[UR8][R2.64+-0x4] ;  /* 0xfffffc08020d7981 */ /* 0x000ea2000c1e1900 */
[----:B---3--:R-:W-:-:S03]  /*0350*/  FFMA R24, R25, R26, R24 ;  /* 0x0000001a19187223 */ /* 0x008fc60000000018 */
[----:B------:R-:W3:Y:S01]  /*0360*/  LDG.E R25, desc[UR8][R4.64+0x14] ;  /* 0x0000140804197981 */ /* 0x000ee2000c1e1900 */
[----:B----4-:R-:W-:-:S03]  /*0370*/  FFMA R24, R17, R18, R24 ;  /* 0x0000001211187223 */ /* 0x010fc60000000018 */
[----:B------:R-:W4:Y:S01]  /*0380*/  LDG.E R18, desc[UR8][R2.64] ;  /* 0x0000000802127981 */ /* 0x000f22000c1e1900 */
[----:B-----5:R-:W-:-:S03]  /*0390*/  FFMA R24, R19, R20, R24 ;  /* 0x0000001413187223 */ /* 0x020fc60000000018 */
[----:B------:R-:W4:Y:S01]  /*03a0*/  LDG.E R17, desc[UR8][R4.64] ;  /* 0x0000000804117981 */ /* 0x000f22000c1e1900 */
[----:B------:R-:W-:-:S03]  /*03b0*/  FFMA R24, R21, R22, R24 ;  /* 0x0000001615187223 */ /* 0x000fc60000000018 */
[----:B------:R-:W5:Y:S04]  /*03c0*/  LDG.E R19, desc[UR8][R2.64+0x4] ;  /* 0x0000040802137981 */ /* 0x000f68000c1e1900 */
[----:B------:R-:W5:Y:S01]  /*03d0*/  LDG.E R20, desc[UR8][R4.64+0x4] ;  /* 0x0000040804147981 */ /* 0x000f62000c1e1900 */
[----:B------:R-:W-:-:S03]  /*03e0*/  FFMA R24, R15, R16, R24 ;  /* 0x000000100f187223 */ /* 0x000fc60000000018 */
[----:B------:R-:W3:Y:S04]  /*03f0*/  LDG.E R21, desc[UR8][R2.64+0x8] ;  /* 0x0000080802157981 */ /* 0x000ee8000c1e1900 */
[----:B------:R-:W3:Y:S04]  /*0400*/  LDG.E R22, desc[UR8][R4.64+0x8] ;  /* 0x0000080804167981 */ /* 0x000ee8000c1e1900 */
[----:B------:R-:W3:Y:S04]  /*0410*/  LDG.E R15, desc[UR8][R2.64+0xc] ;  /* 0x00000c08020f7981 */ /* 0x000ee8000c1e1900 */
[----:B------:R-:W3:Y:S04]  /*0420*/  LDG.E R16, desc[UR8][R4.64+0xc] ;  /* 0x00000c0804107981 */ /* 0x000ee8000c1e1900 */
[----:B------:R-:W3:Y:S01]  /*0430*/  LDG.E R26, desc[UR8][R2.64+0x1c] ;  /* 0x00001c08021a7981 */ /* 0x000ee2000c1e1900 */
[----:B--2---:R-:W-:-:S03]  /*0440*/  FFMA R24, R11, R12, R24 ;  /* 0x0000000c0b187223 */ /* 0x004fc60000000018 */
[----:B------:R-:W2:Y:S04]  /*0450*/  LDG.E R11, desc[UR8][R2.64+0x10] ;  /* 0x00001008020b7981 */ /* 0x000ea8000c1e1900 */
[----:B------:R-:W2:Y:S01]  /*0460*/  LDG.E R12, desc[UR8][R4.64+0x10] ;  /* 0x00001008040c7981 */ /* 0x000ea2000c1e1900 */
[----:B------:R-:W-:-:S03]  /*0470*/  FFMA R29, R13, R14, R24 ;  /* 0x0000000e0d1d7223 */ /* 0x000fc60000000018 */
[----:B------:R-:W2:Y:S04]  /*0480*/  LDG.E R24, desc[UR8][R2.64+0x14] ;  /* 0x0000140802187981 */ /* 0x000ea8000c1e1900 */
[----:B------:R0:W2:Y:S04]  /*0490*/  LDG.E R14, desc[UR8][R2.64+0x18] ;  /* 0x00001808020e7981 */ /* 0x0000a8000c1e1900 */
[----:B------:R-:W2:Y:S01]  /*04a0*/  LDG.E R13, desc[UR8][R4.64+0x18] ;  /* 0x00001808040d7981 */ /* 0x000ea2000c1e1900 */
[----:B----4-:R-:W-:-:S04]  /*04b0*/  FFMA R18, R18, R17, R29 ;  /* 0x0000001112127223 */ /* 0x010fc8000000001d */
[----:B-----5:R-:W-:Y:S01]  /*04c0*/  FFMA R18, R19, R20, R18 ;  /* 0x0000001413127223 */ /* 0x020fe20000000012 */
[----:B------:R-:W-:-:S03]  /*04d0*/  IADD3 R10, PT, PT, R10, 0x10, RZ ;  /* 0x000000100a0a7810 */ /* 0x000fc60007ffe0ff */
[----:B---3--:R-:W-:Y:S01]  /*04e0*/  FFMA R18, R21, R22, R18 ;  /* 0x0000001615127223 */ /* 0x008fe20000000012 */
[----:B------:R-:W-:-:S03]  /*04f0*/  ISETP.NE.AND P2, PT, R10, RZ, PT ;  /* 0x000000ff0a00720c */ /* 0x000fc60003f45270 */
[----:B------:R-:W-:Y:S01]  /*0500*/  FFMA R16, R15, R16, R18 ;  /* 0x000000100f107223 */ /* 0x000fe20000000012 */
[----:B0-----:R-:W-:Y:S02]  /*0510*/  IADD3 R2, P3, PT, R2, 0x40, RZ ;  /* 0x0000004002027810 */ /* 0x001fe40007f7e0ff */
[----:B------:R-:W-:Y:S02]  /*0520*/  IADD3 R6, PT, PT, R6, 0x10, RZ ;  /* 0x0000001006067810 */ /* 0x000fe40007ffe0ff */
[----:B------:R-:W-:Y:S01]  /*0530*/  IADD3.X R3, PT, PT, RZ, R3, RZ, P3, !PT ;  /* 0x00000003ff037210 */ /* 0x000fe20001ffe4ff */
[----:B--2---:R-:W-:-:S04]  /*0540*/  FFMA R11, R11, R12, R16 ;  /* 0x0000000c0b0b7223 */ /* 0x004fc80000000010 */
[----:B------:R-:W-:-:S04]  /*0550*/  FFMA R11, R24, R25, R11 ;  /* 0x00000019180b7223 */ /* 0x000fc8000000000b */
[----:B------:R-:W-:-:S04]  /*0560*/  FFMA R11, R14, R13, R11 ;  /* 0x0000000d0e0b7223 */ /* 0x000fc8000000000b */
[----:B------:R-:W-:Y:S01]  /*0570*/  FFMA R11, R26, R27, R11 ;  /* 0x0000001b1a0b7223 */ /* 0x000fe2000000000b */
[----:B------:R-:W-:Y:S06]  /*0580*/  @P2 BRA `(.L_x_2) ;  /* 0xfffffffc001c2947 */ /* 0x000fec000383ffff */
.L_x_1:
[----:B------:R-:W-:Y:S05]  /*0590*/  @!P1 BRA `(.L_x_0) ;  /* 0x00000004002c9947 */ /* 0x000fea0003800000 */
[----:B------:R-:W-:Y:S02]  /*05a0*/  ISETP.GE.U32.AND P1, PT, R23, 0x8, PT ;  /* 0x000000081700780c */ /* 0x000fe40003f26070 */
[----:B------:R-:W-:-:S04]  /*05b0*/  LOP3.LUT R21, R0, 0x7, RZ, 0xc0, !PT ;  /* 0x0000000700157812 */ /* 0x000fc800078ec0ff */
[----:B------:R-:W-:-:S07]  /*05c0*/  ISETP.NE.AND P2, PT, R21, RZ, PT ;  /* 0x000000ff1500720c */ /* 0x000fce0003f45270 */
[----:B------:R-:W-:Y:S06]  /*05d0*/  @!P1 BRA `(.L_x_3) ;  /* 0x0000000000789947 */ /* 0x000fec0003800000 */
[----:B------:R-:W0:Y:S01]  /*05e0*/  LDC.64 R4, c[0x0][0x380] ;  /* 0x0000e000ff047b82 */ /* 0x000e220000000a00 */
[----:B------:R-:W-:-:S07]  /*05f0*/  IADD3 R13, PT, PT, R8, R9, RZ ;  /* 0x00000009080d7210 */ /* 0x000fce0007ffe0ff */
[----:B------:R-:W1:Y:S01]  /*0600*/  LDC.64 R2, c[0x0][0x390] ;  /* 0x0000e400ff027b82 */ /* 0x000e620000000a00 */
[----:B0-----:R-:W-:-:S05]  /*0610*/  IMAD.WIDE R4, R13, 0x4, R4 ;  /* 0x000000040d047825 */ /* 0x001fca00078e0204 */
[----:B------:R-:W2:Y:S01]  /*0620*/  LDG.E R18, desc[UR8][R4.64] ;  /* 0x0000000804127981 */ /* 0x000ea2000c1e1900 */
[----:B-1----:R-:W-:-:S03]  /*0630*/  IMAD.WIDE.U32 R2, R9, 0x4, R2 ;  /* 0x0000000409027825 */ /* 0x002fc600078e0002 */
[----:B------:R-:W3:Y:S04]  /*0640*/  LDG.E R20, desc[UR8][R4.64+0x4] ;  /* 0x0000040804147981 */ /* 0x000ee8000c1e1900 */
[----:B------:R-:W2:Y:S04]  /*0650*/  LDG.E R16, desc[UR8][R2.64] ;  /* 0x0000000802107981 */ /* 0x000ea8000c1e1900 */
[----:B------:R-:W3:Y:S04]  /*0660*/  LDG.E R19, desc[UR8][R2.64+0x4] ;  /* 0x0000040802137981 */ /* 0x000ee8000c1e1900 */
[----:B------:R-:W4:Y:S04]  /*0670*/  LDG.E R22, desc[UR8][R4.64+0x8] ;  /* 0x0000080804167981 */ /* 0x000f28000c1e1900 */
        /* <DEDUP_REMOVED lines=11> */
[----:B------:R-:W-:Y:S01]  /*0730*/  IADD3 R9, PT, PT, R9, 0x8, RZ ;  /* 0x0000000809097810 */ /* 0x000fe20007ffe0ff */
[----:B--2---:R-:W-:-:S04]  /*0740*/  FFMA R16, R16, R18, R11 ;  /* 0x0000001210107223 */ /* 0x004fc8000000000b */
[----:B---3--:R-:W-:-:S04]  /*0750*/  FFMA R16, R19, R20, R16 ;  /* 0x0000001413107223 */ /* 0x008fc80000000010 */
[----:B----4-:R-:W-:-:S04]  /*0760*/  FFMA R16, R23, R22, R16 ;  /* 0x0000001617107223 */ /* 0x010fc80000000010 */
[----:B-----5:R-:W-:-:S04]  /*0770*/  FFMA R25, R25, R24, R16 ;  /* 0x0000001819197223 */ /* 0x020fc80000000010 */
[----:B------:R-:W-:-:S04]  /*0780*/  FFMA R17, R14, R17, R25 ;  /* 0x000000110e117223 */ /* 0x000fc80000000019 */
[----:B------:R-:W-:-:S04]  /*0790*/  FFMA R15, R10, R15, R17 ;  /* 0x0000000f0a0f7223 */ /* 0x000fc80000000011 */
[----:B------:R-:W-:-:S04]  /*07a0*/  FFMA R13, R6, R13, R15 ;  /* 0x0000000d060d7223 */ /* 0x000fc8000000000f */
[----:B------:R-:W-:-:S07]  /*07b0*/  FFMA R11, R26, R12, R13 ;  /* 0x0000000c1a0b7223 */ /* 0x000fce000000000d */
.L_x_3:
        /* <DEDUP_REMOVED lines=17> */
[----:B------:R-:W5:Y:S01]  /*08d0*/  LDG.E R18, desc[UR8][R12.64+0xc] ;  /* 0x00000c080c127981 */ /* 0x000f62000c1e1900 */
[----:B------:R-:W-:Y:S01]  /*08e0*/  IADD3 R9, PT, PT, R9, 0x4, RZ ;  /* 0x0000000409097810 */ /* 0x000fe20007ffe0ff */
[----:B--2---:R-:W-:-:S04]  /*08f0*/  FFMA R5, R6, R5, R11 ;  /* 0x0000000506057223 */ /* 0x004fc8000000000b */
[----:B---3--:R-:W-:-:S04]  /*0900*/  FFMA R5, R10, R14, R5 ;  /* 0x0000000e0a057223 */ /* 0x008fc80000000005 */
[----:B----4-:R-:W-:-:S04]  /*0910*/  FFMA R5, R16, R15, R5 ;  /* 0x0000000f10057223 */ /* 0x010fc80000000005 */
[----:B-----5:R-:W-:-:S07]  /*0920*/  FFMA R11, R18, R17, R5 ;  /* 0x00000011120b7223 */ /* 0x020fce0000000005 */
.L_x_4:
[----:B------:R-:W-:Y:S05]  /*0930*/  @!P2 BRA `(.L_x_0) ;  /* 0x000000000044a947 */ /* 0x000fea0003800000 */
[----:B------:R-:W0:Y:S01]  /*0940*/  LDC.64 R12, c[0x0][0x390] ;  /* 0x0000e400ff0c7b82 */ /* 0x000e220000000a00 */
[----:B------:R-:W-:Y:S02]  /*0950*/  IADD3 R15, PT, PT, R8, R9, RZ ;  /* 0x00000009080f7210 */ /* 0x000fe40007ffe0ff */
[----:B------:R-:W-:-:S05]  /*0960*/  IADD3 R6, PT, PT, -R4, RZ, RZ ;  /* 0x000000ff04067210 */ /* 0x000fca0007ffe1ff */
[----:B------:R-:W1:Y:S01]  /*0970*/  LDC.64 R2, c[0x0][0x380] ;  /* 0x0000e000ff027b82 */ /* 0x000e620000000a00 */
[----:B0-----:R-:W-:-:S07]  /*0980*/  IMAD.WIDE.U32 R12, R9, 0x4, R12 ;  /* 0x00000004090c7825 */ /* 0x001fce00078e000c */
.L_x_5:
[----:B-1----:R-:W-:Y:S01]  /*0990*/  IMAD.WIDE R4, R15, 0x4, R2 ;  /* 0x000000040f047825 */ /* 0x002fe200078e0202 */
[----:B------:R-:W-:Y:S02]  /*09a0*/  MOV R8, R12 ;  /* 0x0000000c00087202 */ /* 0x000fe40000000f00 */
[----:B------:R-:W-:-:S03]  /*09b0*/  MOV R9, R13 ;  /* 0x0000000d00097202 */ /* 0x000fc60000000f00 */
[----:B------:R-:W2:Y:S04]  /*09c0*/  LDG.E R4, desc[UR8][R4.64] ;  /* 0x0000000804047981 */ /* 0x000ea8000c1e1900 */
[----:B------:R-:W2:Y:S01]  /*09d0*/  LDG.E R8, desc[UR8][R8.64] ;  /* 0x0000000808087981 */ /* 0x000ea2000c1e1900 */
[----:B------:R-:W-:Y:S02]  /*09e0*/  IADD3 R6, PT, PT, R6, 0x1, RZ ;  /* 0x0000000106067810 */ /* 0x000fe40007ffe0ff */
[----:B------:R-:W-:Y:S02]  /*09f0*/  IADD3 R12, P2, PT, R12, 0x4, RZ ;  /* 0x000000040c0c7810 */ /* 0x000fe40007f5e0ff */
[----:B------:R-:W-:Y:S02]  /*0a00*/  ISETP.NE.AND P1, PT, R6, RZ, PT ;  /* 0x000000ff0600720c */ /* 0x000fe40003f25270 */
[----:B------:R-:W-:-:S02]  /*0a10*/  IADD3 R15, PT, PT, R15, 0x1, RZ ;  /* 0x000000010f0f7810 */ /* 0x000fc40007ffe0ff */
[----:B------:R-:W-:Y:S01]  /*0a20*/  IADD3.X R13, PT, PT, RZ, R13, RZ, P2, !PT ;  /* 0x0000000dff0d7210 */ /* 0x000fe200017fe4ff */
[----:B--2---:R-:W-:-:S08]  /*0a30*/  FFMA R11, R8, R4, R11 ;  /* 0x00000004080b7223 */ /* 0x004fd0000000000b */
[----:B------:R-:W-:Y:S05]  /*0a40*/  @P1 BRA `(.L_x_5) ;  /* 0xfffffffc00d01947 */ /* 0x000fea000383ffff */
.L_x_0:
[----:B------:R-:W0:Y:S02]  /*0a50*/  LDC.64 R2, c[0x0][0x388] ;  /* 0x0000e200ff027b82 */ /* 0x000e240000000a00 */
[----:B0-----:R-:W-:-:S06]  /*0a60*/  IMAD.WIDE R2, R7, 0x4, R2 ;  /* 0x0000000407027825 */ /* 0x001fcc00078e0202 */
[----:B------:R-:W2:Y:S01]  /*0a70*/  LDG.E R2, desc[UR8][R2.64] ;  /* 0x0000000802027981 */ /* 0x000ea2000c1e1900 */
[----:B------:R-:W0:Y:S01]  /*0a80*/  LDC.64 R4, c[0x0][0x398] ;  /* 0x0000e600ff047b82 */ /* 0x000e220000000a00 */
[----:B--2---:R-:W-:-:S04]  /*0a90*/  FADD R11, -R2, R11 ;  /* 0x0000000b020b7221 */ /* 0x004fc80000000100 */
[----:B------:R-:W-:-:S05]  /*0aa0*/  FMUL R9, R11, R11 ;  /* 0x0000000b0b097220 */ /* 0x000fca0000400000 */
[----:B0-----:R0:W-:Y:S01]  /*0ab0*/  REDG.E.ADD.F32.FTZ.RN.STRONG.GPU desc[UR8][R4.64], R9 ;  /* 0x00000009040079a6 */ /* 0x0011e2000c12f308 */
[----:B------:R-:W-:Y:S05]  /*0ac0*/  @!P0 EXIT ;  /* 0x000000000000894d */ /* 0x000fea0003800000 */
[C---:B------:R-:W-:Y:S01]  /*0ad0*/  ISETP.GE.U32.AND P0, PT, R0.reuse, 0x10, PT ;  /* 0x000000100000780c */ /* 0x040fe20003f06070 */
[----:B------:R-:W-:Y:S01]  /*0ae0*/  HFMA2 R2, -RZ, RZ, 0, 0 ;  /* 0x00000000ff027431 */ /* 0x000fe200000001ff */
[----:B------:R-:W-:Y:S01]  /*0af0*/  LOP3.LUT P1, R12, R0, 0xf, RZ, 0xc0, !PT ;  /* 0x0000000f000c7812 */ /* 0x000fe2000782c0ff */
[----:B------:R-:W-:-:S10]  /*0b00*/  IMAD R7, R7, R0, RZ ;  /* 0x0000000007077224 */ /* 0x000fd400078e02ff */
[----:B------:R-:W-:Y:S05]  /*0b10*/  @!P0 BRA `(.L_x_6) ;  /* 0x0000000400088947 */ /* 0x000fea0003800000 */
[----:B------:R-:W1:Y:S01]  /*0b20*/  LDCU.64 UR4, c[0x0][0x3a0] ;  /* 0x00007400ff0477ac */ /* 0x000e620008000a00 */
[----:B------:R-:W-:Y:S02]  /*0b30*/  LOP3.LUT R2, R0, 0x7ffffff0, RZ, 0xc0, !PT ;  /* 0x7ffffff000027812 */ /* 0x000fe400078ec0ff */
[----:B------:R-:W-:Y:S02]  /*0b40*/  MOV R3, R7 ;  /* 0x0000000700037202 */ /* 0x000fe40000000f00 */
[----:B------:R-:W-:Y:S01]  /*0b50*/  IADD3 R6, PT, PT, -R2, RZ, RZ ;  /* 0x000000ff02067210 */ /* 0x000fe20007ffe1ff */
[----:B-1----:R-:W-:-:S04]  /*0b60*/  UIADD3 UR4, UP0, UPT, UR4, 0x20, URZ ;  /* 0x0000002004047890 */ /* 0x002fc8000ff1e0ff */
[----:B------:R-:W-:Y:S02]  /*0b70*/  UIADD3.X UR5, UPT, UPT, URZ, UR5, URZ, UP0, !UPT ;  /* 0x00000005ff057290 */ /* 0x000fe400087fe4ff */
[----:B------:R-:W-:-:S04]  /*0b80*/  MOV R10, UR4 ;  /* 0x00000004000a7c02 */ /* 0x000fc80008000f00 */
[----:B------:R-:W-:-:S07]  /*0b90*/  MOV R21, UR5 ;  /* 0x0000000500157c02 */ /* 0x000fce0008000f00 */
.L_x_7:
[----:B0-----:R-:W0:Y:S02]  /*0ba0*/  LDC.64 R4, c[0x0][0x380] ;  /* 0x0000e000ff047b82 */ /* 0x001e240000000a00 */
[----:B0-----:R-:W-:-:S05]  /*0bb0*/  IMAD.WIDE R4, R3, 0x4, R4 ;  /* 0x0000000403047825 */ /* 0x001fca00078e0204 */
[----:B----4-:R-:W2:Y:S01]  /*0bc0*/  LDG.E R8, desc[UR8][R4.64] ;  /* 0x0000000804087981 */ /* 0x010ea2000c1e1900 */
[----:B------:R-:W-:Y:S01]  /*0bd0*/  MOV R9, R21 ;  /* 0x0000001500097202 */ /* 0x000fe20000000f00 */
[----:B--2---:R-:W-:Y:S01]  /*0be0*/  FMUL R13, R11, R8 ;  /* 0x000000080b0d7220 */ /* 0x004fe20000400000 */
[----:B------:R-:W-:-:S05]  /*0bf0*/  MOV R8, R10 ;  /* 0x0000000a00087202 */ /* 0x000fca0000000f00 */
[----:B------:R0:W-:Y:S04]  /*0c00*/  REDG.E.ADD.F32.FTZ.RN.STRONG.GPU desc[UR8][R8.64+-0x20], R13 ;  /* 0xffffe00d080079a6 */ /* 0x0001e8000c12f308 */
[----:B------:R-:W2:Y:S02]  /*0c10*/  LDG.E R10, desc[UR8][R4.64+0x4] ;  /* 0x00000408040a7981 */ /* 0x000ea4000c1e1900 */
[----:B--2---:R-:W-:-:S05]  /*0c20*/  FMUL R15, R11, R10 ;  /* 0x0000000a0b0f7220 */ /* 0x004fca0000400000 */
[----:B------:R1:W-:Y:S04]  /*0c30*/  REDG.E.ADD.F32.FTZ.RN.STRONG.GPU desc[UR8][R8.64+-0x1c], R15 ;  /* 0xffffe40f080079a6 */ /* 0x0003e8000c12f308 */
[----:B------:R-:W2:Y:S02]  /*0c40*/  LDG.E R10, desc[UR8][R4.64+0x8] ;  /* 0x00000808040a7981 */ /* 0x000ea4000c1e1900 */
[----:B--2---:R-:W-:-:S05]  /*0c50*/  FMUL R17, R11, R10 ;  /* 0x0000000a0b117220 */ /* 0x004fca0000400000 */
[----:B------:R2:W-:Y:S04]  /*0c60*/  REDG.E.ADD.F32.FTZ.RN.STRONG.GPU desc[UR8][R8.64+-0x18], R17 ;  /* 0xffffe811080079a6 */ /* 0x0005e8000c12f308 */
[----:B------:R-:W3:Y:S02]  /*0c70*/  LDG.E R10, desc[UR8][R4.64+0xc] ;  /* 0x00000c08040a7981 */ /* 0x000ee4000c1e1900 */
[----:B---3--:R-:W-:-:S05]  /*0c80*/  FMUL R19, R11, R10 ;  /* 0x0000000a0b137220 */ /* 0x008fca0000400000 */
[----:B------:R3:W-:Y:S04]  /*0c90*/  REDG.E.ADD.F32.FTZ.RN.STRONG.GPU desc[UR8][R8.64+-0x14], R19 ;  /* 0xffffec13080079a6 */ /* 0x0007e8000c12f308 */
[----:B------:R-:W0:Y:S02]  /*0ca0*/  LDG.E R10, desc[UR8][R4.64+0x10] ;  /* 0x00001008040a7981 */ /* 0x000e24000c1e1900 */
[----:B0-----:R-:W-:-:S05]  /*0cb0*/  FMUL R13, R11, R10 ;  /* 0x0000000a0b0d7220 */ /* 0x001fca0000400000 */
[----:B------:R0:W-:Y:S04]  /*0cc0*/  REDG.E.ADD.F32.FTZ.RN.STRONG.GPU desc[UR8][R8.64+-0x10], R13 ;  /* 0xfffff00d080079a6 */ /* 0x0001e8000c12f308 */
[----:B------:R-:W1:Y:S02]  /*0cd0*/  LDG.E R10, desc[UR8][R4.64+0x14] ;  /* 0x00001408040a7981 */ /* 0x000e64000c1e1900 */
[----:B-1----:R-:W-:-:S05]  /*0ce0*/  FMUL R15, R11, R10 ;  /* 0x0000000a0b0f7220 */ /* 0x002fca0000400000 */
        /* <DEDUP_REMOVED lines=25> */
[----:B------:R-:W2:Y:S01]  /*0e80*/  LDG.E R10, desc[UR8][R4.64+0x38] ;  /* 0x00003808040a7981 */ /* 0x000ea2000c1e1900 */
[----:B------:R-:W-:Y:S01]  /*0e90*/  IADD3 R6, PT, PT, R6, 0x10, RZ ;  /* 0x0000001006067810 */ /* 0x000fe20007ffe0ff */
[----:B--2---:R-:W-:-:S05]  /*0ea0*/  FMUL R17, R11, R10 ;  /* 0x0000000a0b117220 */ /* 0x004fca0000400000 */
[----:B------:R4:W-:Y:S04]  /*0eb0*/  REDG.E.ADD.F32.FTZ.RN.STRONG.GPU desc[UR8][R8.64+0x18], R17 ;  /* 0x00001811080079a6 */ /* 0x0009e8000c12f308 */
[----:B------:R-:W3:Y:S01]  /*0ec0*/  LDG.E R10, desc[UR8][R4.64+0x3c] ;  /* 0x00003c08040a7981 */ /* 0x000ee2000c1e1900 */
[----:B------:R-:W-:Y:S02]  /*0ed0*/  ISETP.NE.AND P0, PT, R6, RZ, PT ;  /* 0x000000ff0600720c */ /* 0x000fe40003f05270 */
[----:B------:R-:W-:Y:S01]  /*0ee0*/  IADD3 R3, PT, PT, R3, 0x10, RZ ;  /* 0x0000001003037810 */ /* 0x000fe20007ffe0ff */
[----:B---3--:R-:W-:Y:S01]  /*0ef0*/  FMUL R19, R11, R10 ;  /* 0x0000000a0b137220 */ /* 0x008fe20000400000 */
[----:B------:R-:W-:-:S04]  /*0f00*/  IADD3 R10, P2, PT, R8, 0x40, RZ ;  /* 0x00000040080a7810 */ /* 0x000fc80007f5e0ff */
[----:B------:R4:W-:Y:S01]  /*0f10*/  REDG.E.ADD.F32.FTZ.RN.STRONG.GPU desc[UR8][R8.64+0x1c], R19 ;  /* 0x00001c13080079a6 */ /* 0x0009e2000c12f308 */
[----:B------:R-:W-:-:S04]  /*0f20*/  IADD3.X R21, PT, PT, RZ, R9, RZ, P2, !PT ;  /* 0x00000009ff157210 */ /* 0x000fc800017fe4ff */
[----:B------:R-:W-:Y:S05]  /*0f30*/  @P0 BRA `(.L_x_7) ;  /* 0xfffffffc00180947 */ /* 0x000fea000383ffff */
.L_x_6:
[----:B------:R-:W-:Y:S05]  /*0f40*/  @!P1 EXIT ;  /* 0x000000000000994d */ /* 0x000fea0003800000 */
[----:B------:R-:W-:Y:S02]  /*0f50*/  ISETP.GE.U32.AND P0, PT, R12, 0x8, PT ;  /* 0x000000080c00780c */ /* 0x000fe40003f06070 */
[----:B------:R-:W-:-:S04]  /*0f60*/  LOP3.LUT R10, R0, 0x7, RZ, 0xc0, !PT ;  /* 0x00000007000a7812 */ /* 0x000fc800078ec0ff */
[----:B------:R-:W-:-:S07]  /*0f70*/  ISETP.NE.AND P1, PT, R10, RZ, PT ;  /* 0x000000ff0a00720c */ /* 0x000fce0003f25270 */
[----:B------:R-:W-:Y:S06]  /*0f80*/  @!P0 BRA `(.L_x_8) ;  /* 0x0000000000788947 */ /* 0x000fec0003800000 */
[----:B0-----:R-:W0:Y:S01]  /*0f90*/  LDC.64 R4, c[0x0][0x380] ;  /* 0x0000e000ff047b82 */ /* 0x001e220000000a00 */
[----:B------:R-:W-:-:S07]  /*0fa0*/  IADD3 R3, PT, PT, R7, R2, RZ ;  /* 0x0000000207037210 */ /* 0x000fce0007ffe0ff */
[----:B----4-:R-:W1:Y:S01]  /*0fb0*/  LDC.64 R8, c[0x0][0x3a0] ;  /* 0x0000e800ff087b82 */ /* 0x010e620000000a00 */
[----:B0-----:R-:W-:-:S05]  /*0fc0*/  IMAD.WIDE R4, R3, 0x4, R4 ;  /* 0x0000000403047825 */ /* 0x001fca00078e0204 */
[----:B------:R-:W2:Y:S01]  /*0fd0*/  LDG.E R6, desc[UR8][R4.64] ;  /* 0x0000000804067981 */ /* 0x000ea2000c1e1900 */
[----:B-1----:R-:W-:-:S04]  /*0fe0*/  IMAD.WIDE.U32 R8, R2, 0x4, R8 ;  /* 0x0000000402087825 */ /* 0x002fc800078e0008 */
[----:B--2---:R-:W-:-:S05]  /*0ff0*/  FMUL R3, R11, R6 ;  /* 0x000000060b037220 */ /* 0x004fca0000400000 */
        /* <DEDUP_REMOVED lines=21> */
[----:B------:R0:W-:Y:S01]  /*1150*/  REDG.E.ADD.F32.FTZ.RN.STRONG.GPU desc[UR8][R8.64+0x1c], R17 ;  /* 0x00001c11080079a6 */ /* 0x0001e2000c12f308 */
[----:B------:R-:W-:-:S07]  /*1160*/  IADD3 R2, PT, PT, R2, 0x8, RZ ;  /* 0x0000000802027810 */ /* 0x000fce0007ffe0ff */
.L_x_8:
[----:B------:R-:W-:Y:S05]  /*1170*/  @!P1 EXIT ;  /* 0x000000000000994d */ /* 0x000fea0003800000 */
[----:B------:R-:W-:Y:S02]  /*1180*/  ISETP.GE.U32.AND P0, PT, R10, 0x4, PT ;  /* 0x000000040a00780c */ /* 0x000fe40003f06070 */
[----:B------:R-:W-:-:S04]  /*1190*/  LOP3.LUT R0, R0, 0x3, RZ, 0xc0, !PT ;  /* 0x0000000300007812 */ /* 0x000fc800078ec0ff */
[----:B------:R-:W-:-:S07]  /*11a0*/  ISETP.NE.AND P1, PT, R0, RZ, PT ;  /* 0x000000ff0000720c */ /* 0x000fce0003f25270 */
[----:B------:R-:W-:Y:S06]  /*11b0*/  @!P0 BRA `(.L_x_9) ;  /* 0x0000000000488947 */ /* 0x000fec0003800000 */
[----:B0-----:R-:W0:Y:S01]  /*11c0*/  LDC.64 R4, c[0x0][0x380] ;  /* 0x0000e000ff047b82 */ /* 0x001e220000000a00 */
[----:B----4-:R-:W-:-:S05]  /*11d0*/  IADD3 R9, PT, PT, R7, R2, RZ ;  /* 0x0000000207097210 */ /* 0x010fca0007ffe0ff */
[----:B0-----:R-:W-:Y:S02]  /*11e0*/  IMAD.WIDE R8, R9, 0x4, R4 ;  /* 0x0000000409087825 */ /* 0x001fe400078e0204 */
[----:B------:R-:W0:Y:S03]  /*11f0*/  LDC.64 R4, c[0x0][0x3a0] ;  /* 0x0000e800ff047b82 */ /* 0x000e260000000a00 */
[----:B------:R-:W2:Y:S01]  /*1200*/  LDG.E R6, desc[UR8][R8.64] ;  /* 0x0000000808067981 */ /* 0x000ea2000c1e1900 */
[----:B0-----:R-:W-:-:S04]  /*1210*/  IMAD.WIDE.U32 R4, R2, 0x4, R4 ;  /* 0x0000000402047825 */ /* 0x001fc800078e0004 */
        /* <DEDUP_REMOVED lines=8> */
[----:B------:R-:W2:Y:S02]  /*12a0*/  LDG.E R6, desc[UR8][R8.64+0xc] ;  /* 0x00000c0808067981 */ /* 0x000ea4000c1e1900 */
[----:B--2---:R-:W-:-:S05]  /*12b0*/  FMUL R17, R11, R6 ;  /* 0x000000060b117220 */ /* 0x004fca0000400000 */
[----:B------:R1:W-:Y:S01]  /*12c0*/  REDG.E.ADD.F32.FTZ.RN.STRONG.GPU desc[UR8][R4.64+0xc], R17 ;  /* 0x00000c11040079a6 */ /* 0x0003e2000c12f308 */
[----:B------:R-:W-:-:S07]  /*12d0*/  IADD3 R2, PT, PT, R2, 0x4, RZ ;  /* 0x0000000402027810 */ /* 0x000fce0007ffe0ff */
.L_x_9:
[----:B------:R-:W-:Y:S05]  /*12e0*/  @!P1 EXIT ;  /* 0x000000000000994d */ /* 0x000fea0003800000 */
[----:B0---4-:R-:W0:Y:S01]  /*12f0*/  LDC.64 R8, c[0x0][0x3a0] ;  /* 0x0000e800ff087b82 */ /* 0x011e220000000a00 */
[----:B------:R-:W-:Y:S02]  /*1300*/  IADD3 R7, PT, PT, R7, R2, RZ ;  /* 0x0000000207077210 */ /* 0x000fe40007ffe0ff */
[----:B------:R-:W-:-:S05]  /*1310*/  IADD3 R0, PT, PT, -R0, RZ, RZ ;  /* 0x000000ff00007210 */ /* 0x000fca0007ffe1ff */
[----:B-1----:R-:W1:Y:S01]  /*1320*/  LDC.64 R4, c[0x0][0x380] ;  /* 0x0000e000ff047b82 */ /* 0x002e620000000a00 */
[----:B0-----:R-:W-:-:S05]  /*1330*/  IMAD.WIDE.U32 R8, R2, 0x4, R8 ;  /* 0x0000000402087825 */ /* 0x001fca00078e0008 */
[----:B------:R-:W-:-:S07]  /*1340*/  MOV R13, R9 ;  /* 0x00000009000d7202 */ /* 0x000fce0000000f00 */
.L_x_10:
[----:B01----:R-:W-:-:S06]  /*1350*/  IMAD.WIDE R2, R7, 0x4, R4 ;  /* 0x0000000407027825 */ /* 0x003fcc00078e0204 */
[----:B------:R0:W2:Y:S01]  /*1360*/  LDG.E R2, desc[UR8][R2.64] ;  /* 0x0000000802027981 */ /* 0x0000a2000c1e1900 */
[----:B------:R-:W-:-:S04]  /*1370*/  IADD3 R0, PT, PT, R0, 0x1, RZ ;  /* 0x0000000100007810 */ /* 0x000fc80007ffe0ff */
[----:B------:R-:W-:Y:S02]  /*1380*/  ISETP.NE.AND P0, PT, R0, RZ, PT ;  /* 0x000000ff0000720c */ /* 0x000fe40003f05270 */
[----:B0-----:R-:W-:Y:S02]  /*1390*/  MOV R3, R13 ;  /* 0x0000000d00037202 */ /* 0x001fe40000000f00 */
[----:B------:R-:W-:Y:S01]  /*13a0*/  IADD3 R7, PT, PT, R7, 0x1, RZ ;  /* 0x0000000107077810 */ /* 0x000fe20007ffe0ff */
[----:B--2---:R-:W-:Y:S01]  /*13b0*/  FMUL R9, R11, R2 ;  /* 0x000000020b097220 */ /* 0x004fe20000400000 */
[----:B------:R-:W-:Y:S02]  /*13c0*/  MOV R2, R8 ;  /* 0x0000000800027202 */ /* 0x000fe40000000f00 */
[----:B------:R-:W-:-:S03]  /*13d0*/  IADD3 R8, P1, PT, R8, 0x4, RZ ;  /* 0x0000000408087810 */ /* 0x000fc60007f3e0ff */
[----:B------:R0:W-:Y:S01]  /*13e0*/  REDG.E.ADD.F32.FTZ.RN.STRONG.GPU desc[UR8][R2.64], R9 ;  /* 0x00000009020079a6 */ /* 0x0001e2000c12f308 */
[----:B------:R-:W-:Y:S01]  /*13f0*/  IADD3.X R13, PT, PT, RZ, R13, RZ, P1, !PT ;  /* 0x0000000dff0d7210 */ /* 0x000fe20000ffe4ff */
[----:B------:R-:W-:Y:S08]  /*1400*/  @P0 BRA `(.L_x_10) ;  /* 0xfffffffc00d00947 */ /* 0x000ff0000383ffff */
[----:B------:R-:W-:Y:S05]  /*1410*/  EXIT ;  /* 0x000000000000794d */ /* 0x000fea0003800000 */
.L_x_11:
[----:B------:R-:W-:-:S00]  /*1420*/  BRA `(.L_x_11) ;  /* 0xfffffffc00fc7947 */ /* 0x000fc0000383ffff */
[----:B------:R-:W-:-:S00]  /*1430*/  NOP ;  /* 0x0000000000007918 */ /* 0x000fc00000000000 */
        /* <DEDUP_REMOVED lines=12> */
.L_x_12:


//--------------------- .nv.shared.reserved.0     --------------------------
	.section	.nv.shared.reserved.0,"aw",@nobits
	.weak		__nv_reservedSMEM_offset_0_alias
	.size		__nv_reservedSMEM_offset_0_alias, 0, 64
	.other		__nv_reservedSMEM_offset_0_alias,@"STO_CUDA_RESERVED_SHARED STV_DEFAULT"
__nv_reservedSMEM_offset_0_alias:
	.zero		0
	.zero		64


//--------------------- .nv.constant0._Z22computeCostAndGradientPfS_S_S_S_ii --------------------------
	.section	.nv.constant0._Z22computeCostAndGradientPfS_S_S_S_ii,"a",@progbits
	.sectionflags	@""
	.align	4
.nv.constant0._Z22computeCostAndGradientPfS_S_S_S_ii:
	.zero		944


//--------------------- SYMBOLS --------------------------

	.type		.nv.reservedSmem.offset0,@object
	.size		.nv.reservedSmem.offset0,0x4
